//
// Generated by NVIDIA NVVM Compiler
//
// Compiler Build ID: CL-36424714
// Cuda compilation tools, release 13.0, V13.0.88
// Based on NVVM 20.0.0
//

.version 9.0
.target sm_100
.address_size 64

	// .globl	_Z13MaxSizeSubMatPiS_S_S_S_

.visible .entry _Z13MaxSizeSubMatPiS_S_S_S_(
	.param .u64 .ptr .align 1 _Z13MaxSizeSubMatPiS_S_S_S__param_0,
	.param .u64 .ptr .align 1 _Z13MaxSizeSubMatPiS_S_S_S__param_1,
	.param .u64 .ptr .align 1 _Z13MaxSizeSubMatPiS_S_S_S__param_2,
	.param .u64 .ptr .align 1 _Z13MaxSizeSubMatPiS_S_S_S__param_3,
	.param .u64 .ptr .align 1 _Z13MaxSizeSubMatPiS_S_S_S__param_4
)
{
	.reg .pred 	%p<13>;
	.reg .b32 	%r<37>;
	.reg .b64 	%rd<19>;

	ld.param.u64 	%rd3, [_Z13MaxSizeSubMatPiS_S_S_S__param_0];
	ld.param.u64 	%rd4, [_Z13MaxSizeSubMatPiS_S_S_S__param_1];
	ld.param.u64 	%rd5, [_Z13MaxSizeSubMatPiS_S_S_S__param_2];
	ld.param.u64 	%rd6, [_Z13MaxSizeSubMatPiS_S_S_S__param_3];
	ld.param.u64 	%rd7, [_Z13MaxSizeSubMatPiS_S_S_S__param_4];
	cvta.to.global.u64 	%rd1, %rd4;
	cvta.to.global.u64 	%rd8, %rd6;
	cvta.to.global.u64 	%rd9, %rd5;
	cvta.to.global.u64 	%rd10, %rd7;
	mov.u32 	%r1, %tid.x;
	ld.global.u32 	%r2, [%rd10];
	ld.global.u32 	%r3, [%rd9];
	ld.global.u32 	%r4, [%rd8];
	add.s32 	%r16, %r4, %r3;
	shr.u32 	%r17, %r16, 31;
	add.s32 	%r18, %r16, %r17;
	shr.s32 	%r19, %r18, 1;
	setp.lt.s32 	%p1, %r2, %r19;
	@%p1 bra 	$L__BB0_2;
	not.b32 	%r20, %r1;
	add.s32 	%r35, %r4, %r20;
	sub.s32 	%r21, %r1, %r4;
	add.s32 	%r22, %r21, %r2;
	add.s32 	%r36, %r22, 2;
	bra.uni 	$L__BB0_3;
$L__BB0_2:
	sub.s32 	%r35, %r2, %r1;
	add.s32 	%r36, %r1, 1;
$L__BB0_3:
	setp.lt.s32 	%p2, %r36, %r3;
	setp.gt.s32 	%p3, %r36, 0;
	and.pred  	%p4, %p3, %p2;
	setp.gt.s32 	%p5, %r35, 0;
	setp.lt.s32 	%p6, %r35, %r4;
	and.pred  	%p7, %p5, %p6;
	and.pred  	%p8, %p4, %p7;
	not.pred 	%p9, %p8;
	@%p9 bra 	$L__BB0_11;
	mul.lo.s32 	%r11, %r3, %r35;
	add.s32 	%r12, %r11, %r36;
	cvta.to.global.u64 	%rd11, %rd3;
	mul.wide.s32 	%rd12, %r12, 4;
	add.s64 	%rd13, %rd11, %rd12;
	ld.global.u32 	%r23, [%rd13];
	setp.ne.s32 	%p10, %r23, 1;
	@%p10 bra 	$L__BB0_10;
	add.s32 	%r25, %r12, -1;
	mul.wide.s32 	%rd16, %r25, 4;
	add.s64 	%rd2, %rd1, %rd16;
	ld.global.u32 	%r26, [%rd2];
	sub.s32 	%r27, %r11, %r3;
	add.s32 	%r28, %r27, %r36;
	mul.wide.s32 	%rd17, %r28, 4;
	add.s64 	%rd18, %rd1, %rd17;
	ld.global.u32 	%r14, [%rd18];
	ld.global.u32 	%r29, [%rd18+-4];
	min.s32 	%r30, %r14, %r29;
	setp.lt.s32 	%p11, %r30, %r26;
	@%p11 bra 	$L__BB0_7;
	add.s32 	%r34, %r26, 1;
	st.global.u32 	[%rd2+4], %r34;
	bar.sync 	0;
	bra.uni 	$L__BB0_11;
$L__BB0_7:
	min.s32 	%r31, %r26, %r29;
	setp.lt.s32 	%p12, %r31, %r14;
	@%p12 bra 	$L__BB0_9;
	add.s32 	%r33, %r14, 1;
	st.global.u32 	[%rd2+4], %r33;
	bar.sync 	0;
	bra.uni 	$L__BB0_11;
$L__BB0_9:
	add.s32 	%r32, %r29, 1;
	st.global.u32 	[%rd2+4], %r32;
	bar.sync 	0;
	bra.uni 	$L__BB0_11;
$L__BB0_10:
	add.s64 	%rd15, %rd1, %rd12;
	mov.b32 	%r24, 0;
	st.global.u32 	[%rd15], %r24;
$L__BB0_11:
	ret;

}


// ===== COMPILED SASS (sm_100) =====

	.target	sm_100

	.elftype	@"ET_EXEC"


//--------------------- .note.nv.tkinfo           --------------------------
	.section	.note.nv.tkinfo,"",@"SHT_NOTE"
	.sectionflags	@"SHF_NOTE_NV_TKINFO"
	.tkinfo
        /*0018*/ 	.word	0x00000002
        /*0030*/ 	.string	""
        /*0030*/ 	.string	"ptxas"
        /*0030*/ 	.string	"Cuda compilation tools, release 13.0, V13.0.88"
        /*0030*/ 	.string	"Build cuda_13.0.r13.0/compiler.36424714_0"
        /*0030*/ 	.string	"-arch sm_100 -m 64 "



//--------------------- .note.nv.cuinfo           --------------------------
	.section	.note.nv.cuinfo,"",@"SHT_NOTE"
	.sectionflags	@"SHF_NOTE_NV_CUINFO"
        /*0018*/ 	.short	0x0002
        /*001a*/ 	.short	0x0064
        /*001c*/ 	.short	0x0082
	.zero		2


//--------------------- .nv.info                  --------------------------
	.section	.nv.info,"",@"SHT_CUDA_INFO"
	.align	4


	//----- nvinfo : EIATTR_REGCOUNT
	.align		4
        /*0000*/ 	.byte	0x04, 0x2f
        /*0002*/ 	.short	(.L_1 - .L_0)
	.align		4
.L_0:
        /*0004*/ 	.word	index@(_Z13MaxSizeSubMatPiS_S_S_S_)
        /*0008*/ 	.word	0x0000000e


	//----- nvinfo : EIATTR_FRAME_SIZE
	.align		4
.L_1:
        /*000c*/ 	.byte	0x04, 0x11
        /*000e*/ 	.short	(.L_3 - .L_2)
	.align		4
.L_2:
        /*0010*/ 	.word	index@(_Z13MaxSizeSubMatPiS_S_S_S_)
        /*0014*/ 	.word	0x00000000


	//----- nvinfo : EIATTR_MIN_STACK_SIZE
	.align		4
.L_3:
        /*0018*/ 	.byte	0x04, 0x12
        /*001a*/ 	.short	(.L_5 - .L_4)
	.align		4
.L_4:
        /*001c*/ 	.word	index@(_Z13MaxSizeSubMatPiS_S_S_S_)
        /*0020*/ 	.word	0x00000000
.L_5:


//--------------------- .nv.compat                --------------------------
	.section	.nv.compat,"",@"SHT_CUDA_COMPAT_INFO"
	.align	4
        /*0000*/ 	.byte	0x02, 0x09, 0x00, 0x00, 0x02, 0x02, 0x01, 0x00, 0x02, 0x05, 0x05, 0x00, 0x03, 0x07, 0x01, 0x01
        /*0010*/ 	.byte	0x02, 0x03, 0x00, 0x00, 0x02, 0x06, 0x01, 0x00, 0x04, 0x0b, 0x08, 0x00, 0x09, 0x00, 0x00, 0x00
        /*0020*/ 	.byte	0x00, 0x00, 0x00, 0x00


//--------------------- .nv.info._Z13MaxSizeSubMatPiS_S_S_S_ --------------------------
	.section	.nv.info._Z13MaxSizeSubMatPiS_S_S_S_,"",@"SHT_CUDA_INFO"
	.sectionflags	@""
	.align	4


	//----- nvinfo : EIATTR_CUDA_API_VERSION
	.align		4
        /*0000*/ 	.byte	0x04, 0x37
        /*0002*/ 	.short	(.L_7 - .L_6)
.L_6:
        /*0004*/ 	.word	0x00000082


	//----- nvinfo : EIATTR_KPARAM_INFO
	.align		4
.L_7:
        /*0008*/ 	.byte	0x04, 0x17
        /*000a*/ 	.short	(.L_9 - .L_8)
.L_8:
        /*000c*/ 	.word	0x00000000
        /*0010*/ 	.short	0x0004
        /*0012*/ 	.short	0x0020
        /*0014*/ 	.byte	0x00, 0xf5, 0x21, 0x00


	//----- nvinfo : EIATTR_KPARAM_INFO
	.align		4
.L_9:
        /*0018*/ 	.byte	0x04, 0x17
        /*001a*/ 	.short	(.L_11 - .L_10)
.L_10:
        /*001c*/ 	.word	0x00000000
        /*0020*/ 	.short	0x0003
        /*0022*/ 	.short	0x0018
        /*0024*/ 	.byte	0x00, 0xf5, 0x21, 0x00


	//----- nvinfo : EIATTR_KPARAM_INFO
	.align		4
.L_11:
        /*0028*/ 	.byte	0x04, 0x17
        /*002a*/ 	.short	(.L_13 - .L_12)
.L_12:
        /*002c*/ 	.word	0x00000000
        /*0030*/ 	.short	0x0002
        /*0032*/ 	.short	0x0010
        /*0034*/ 	.byte	0x00, 0xf5, 0x21, 0x00


	//----- nvinfo : EIATTR_KPARAM_INFO
	.align		4
.L_13:
        /*0038*/ 	.byte	0x04, 0x17
        /*003a*/ 	.short	(.L_15 - .L_14)
.L_14:
        /*003c*/ 	.word	0x00000000
        /*0040*/ 	.short	0x0001
        /*0042*/ 	.short	0x0008
        /*0044*/ 	.byte	0x00, 0xf5, 0x21, 0x00


	//----- nvinfo : EIATTR_KPARAM_INFO
	.align		4
.L_15:
        /*0048*/ 	.byte	0x04, 0x17
        /*004a*/ 	.short	(.L_17 - .L_16)
.L_16:
        /*004c*/ 	.word	0x00000000
        /*0050*/ 	.short	0x0000
        /*0052*/ 	.short	0x0000
        /*0054*/ 	.byte	0x00, 0xf5, 0x21, 0x00


	//----- nvinfo : EIATTR_SPARSE_MMA_MASK
	.align		4
.L_17:
        /*0058*/ 	.byte	0x03, 0x50
        /*005a*/ 	.short	0x0000


	//----- nvinfo : EIATTR_MAXREG_COUNT
	.align		4
        /*005c*/ 	.byte	0x03, 0x1b
        /*005e*/ 	.short	0x00ff


	//----- nvinfo : EIATTR_NUM_BARRIERS
	.align		4
        /*0060*/ 	.byte	0x02, 0x4c
        /*0062*/ 	.byte	0x01
	.zero		1


	//----- nvinfo : EIATTR_MERCURY_ISA_VERSION
	.align		4
        /*0064*/ 	.byte	0x03, 0x5f
        /*0066*/ 	.short	0x0101


	//----- nvinfo : EIATTR_VRC_CTA_INIT_COUNT
	.align		4
        /*0068*/ 	.byte	0x02, 0x4a
	.zero		1
	.zero		1


	//----- nvinfo : EIATTR_EXIT_INSTR_OFFSETS
	.align		4
        /*006c*/ 	.byte	0x04, 0x1c
        /*006e*/ 	.short	(.L_19 - .L_18)


	//   ....[0]....
.L_18:
        /*0070*/ 	.word	0x00000180


	//   ....[1]....
        /*0074*/ 	.word	0x000002e0


	//   ....[2]....
        /*0078*/ 	.word	0x00000350


	//   ....[3]....
        /*007c*/ 	.word	0x000003a0


	//   ....[4]....
        /*0080*/ 	.word	0x000003e0


	//----- nvinfo : EIATTR_CRS_STACK_SIZE
	.align		4
.L_19:
        /*0084*/ 	.byte	0x04, 0x1e
        /*0086*/ 	.short	(.L_21 - .L_20)
.L_20:
        /*0088*/ 	.word	0x00000000


	//----- nvinfo : EIATTR_CBANK_PARAM_SIZE
	.align		4
.L_21:
        /*008c*/ 	.byte	0x03, 0x19
        /*008e*/ 	.short	0x0028


	//----- nvinfo : EIATTR_PARAM_CBANK
	.align		4
        /*0090*/ 	.byte	0x04, 0x0a
        /*0092*/ 	.short	(.L_23 - .L_22)
	.align		4
.L_22:
        /*0094*/ 	.word	index@(.nv.constant0._Z13MaxSizeSubMatPiS_S_S_S_)
        /*0098*/ 	.short	0x0380
        /*009a*/ 	.short	0x0028


	//----- nvinfo : EIATTR_SW_WAR
	.align		4
.L_23:
        /*009c*/ 	.byte	0x04, 0x36
        /*009e*/ 	.short	(.L_25 - .L_24)
.L_24:
        /*00a0*/ 	.word	0x00000008
.L_25:


//--------------------- .nv.callgraph             --------------------------
	.section	.nv.callgraph,"",@"SHT_CUDA_CALLGRAPH"
	.align	4
	.sectionentsize	8
	.align		4
        /*0000*/ 	.word	0x00000000
	.align		4
        /*0004*/ 	.word	0xffffffff
	.align		4
        /*0008*/ 	.word	0x00000000
	.align		4
        /*000c*/ 	.word	0xfffffffe
	.align		4
        /*0010*/ 	.word	0x00000000
	.align		4
        /*0014*/ 	.word	0xfffffffd
	.align		4
        /*0018*/ 	.word	0x00000000
	.align		4
        /*001c*/ 	.word	0xfffffffc


//--------------------- .text._Z13MaxSizeSubMatPiS_S_S_S_ --------------------------
	.section	.text._Z13MaxSizeSubMatPiS_S_S_S_,"ax",@progbits
	.align	128
        .global         _Z13MaxSizeSubMatPiS_S_S_S_
        .type           _Z13MaxSizeSubMatPiS_S_S_S_,@function
        .size           _Z13MaxSizeSubMatPiS_S_S_S_,(.L_x_2 - _Z13MaxSizeSubMatPiS_S_S_S_)
        .other          _Z13MaxSizeSubMatPiS_S_S_S_,@"STO_CUDA_ENTRY STV_DEFAULT"
_Z13MaxSizeSubMatPiS_S_S_S_:
.text._Z13MaxSizeSubMatPiS_S_S_S_:
[----:B------:R-:W-:Y:S08]  /*0000*/  LDC R1, c[0x0][0x37c] ;  /* 0x0000df00ff017b82 */ /* 0x000ff00000000800 */
[----:B------:R-:W0:Y:S01]  /*0010*/  LDC.64 R4, c[0x0][0x390] ;  /* 0x0000e400ff047b82 */ /* 0x000e220000000a00 */
[----:B------:R-:W0:Y:S07]  /*0020*/  LDCU.64 UR4, c[0x0][0x358] ;  /* 0x00006b00ff0477ac */ /* 0x000e2e0008000a00 */
[----:B------:R-:W1:Y:S08]  /*0030*/  LDC.64 R6, c[0x0][0x398] ;  /* 0x0000e600ff067b82 */ /* 0x000e700000000a00 */
[----:B------:R-:W2:Y:S01]  /*0040*/  LDC.64 R2, c[0x0][0x3a0] ;  /* 0x0000e800ff027b82 */ /* 0x000ea20000000a00 */
[----:B0-----:R-:W3:Y:S04]  /*0050*/  LDG.E R0, desc[UR4][R4.64] ;  /* 0x0000000404007981 */ /* 0x001ee8000c1e1900 */
[----:B-1----:R-:W3:Y:S04]  /*0060*/  LDG.E R7, desc[UR4][R6.64] ;  /* 0x0000000406077981 */ /* 0x002ee8000c1e1900 */
[----:B--2---:R-:W2:Y:S01]  /*0070*/  LDG.E R2, desc[UR4][R2.64] ;  /* 0x0000000402027981 */ /* 0x004ea2000c1e1900 */
[----:B------:R-:W0:Y:S01]  /*0080*/  S2R R11, SR_TID.X ;  /* 0x00000000000b7919 */ /* 0x000e220000002100 */
[----:B---3--:R-:W-:-:S05]  /*0090*/  IMAD.IADD R8, R0, 0x1, R7 ;  /* 0x0000000100087824 */ /* 0x008fca00078e0207 */
[----:B------:R-:W-:-:S04]  /*00a0*/  LEA.HI R8, R8, R8, RZ, 0x1 ;  /* 0x0000000808087211 */ /* 0x000fc800078f08ff */
[----:B------:R-:W-:-:S04]  /*00b0*/  SHF.R.S32.HI R9, RZ, 0x1, R8 ;  /* 0x00000001ff097819 */ /* 0x000fc80000011408 */
[----:B--2---:R-:W-:-:S13]  /*00c0*/  ISETP.GE.AND P0, PT, R2, R9, PT ;  /* 0x000000090200720c */ /* 0x004fda0003f06270 */
[-C--:B0-----:R-:W-:Y:S02]  /*00d0*/  @P0 IADD3 R9, PT, PT, R2, R11.reuse, -R7 ;  /* 0x0000000b02090210 */ /* 0x081fe40007ffe807 */
[----:B------:R-:W-:-:S03]  /*00e0*/  @P0 LOP3.LUT R8, RZ, R11, RZ, 0x33, !PT ;  /* 0x0000000bff080212 */ /* 0x000fc600078e33ff */
[----:B------:R-:W-:Y:S02]  /*00f0*/  @P0 VIADD R9, R9, 0x2 ;  /* 0x0000000209090836 */ /* 0x000fe40000000000 */
[----:B------:R-:W-:Y:S02]  /*0100*/  @P0 IMAD.IADD R8, R7, 0x1, R8 ;  /* 0x0000000107080824 */ /* 0x000fe400078e0208 */
[----:B------:R-:W-:Y:S02]  /*0110*/  @!P0 VIADD R9, R11, 0x1 ;  /* 0x000000010b098836 */ /* 0x000fe40000000000 */
[----:B------:R-:W-:-:S03]  /*0120*/  @!P0 IMAD.IADD R8, R2, 0x1, -R11 ;  /* 0x0000000102088824 */ /* 0x000fc600078e0a0b */
[C---:B------:R-:W-:Y:S02]  /*0130*/  ISETP.GE.AND P0, PT, R9.reuse, R0, PT ;  /* 0x000000000900720c */ /* 0x040fe40003f06270 */
[C---:B------:R-:W-:Y:S02]  /*0140*/  ISETP.GE.AND P1, PT, R8.reuse, R7, PT ;  /* 0x000000070800720c */ /* 0x040fe40003f26270 */
[----:B------:R-:W-:Y:S02]  /*0150*/  ISETP.GT.AND P0, PT, R9, RZ, !P0 ;  /* 0x000000ff0900720c */ /* 0x000fe40004704270 */
[----:B------:R-:W-:-:S04]  /*0160*/  ISETP.GT.AND P1, PT, R8, RZ, !P1 ;  /* 0x000000ff0800720c */ /* 0x000fc80004f24270 */
[----:B------:R-:W-:-:S13]  /*0170*/  PLOP3.LUT P0, PT, P0, P1, PT, 0x80, 0x8 ;  /* 0x000000000008781c */ /* 0x000fda0000703070 */
[----:B------:R-:W-:Y:S05]  /*0180*/  @!P0 EXIT ;  /* 0x000000000000894d */ /* 0x000fea0003800000 */
[----:B------:R-:W0:Y:S01]  /*0190*/  LDC.64 R2, c[0x0][0x380] ;  /* 0x0000e000ff027b82 */ /* 0x000e220000000a00 */
[----:B------:R-:W-:-:S04]  /*01a0*/  IMAD R8, R0, R8, RZ ;  /* 0x0000000800087224 */ /* 0x000fc800078e02ff */
[----:B------:R-:W-:-:S04]  /*01b0*/  IMAD.IADD R7, R8, 0x1, R9 ;  /* 0x0000000108077824 */ /* 0x000fc800078e0209 */
[----:B0-----:R-:W-:-:S06]  /*01c0*/  IMAD.WIDE R2, R7, 0x4, R2 ;  /* 0x0000000407027825 */ /* 0x001fcc00078e0202 */
[----:B------:R-:W2:Y:S02]  /*01d0*/  LDG.E R2, desc[UR4][R2.64] ;  /* 0x0000000402027981 */ /* 0x000ea4000c1e1900 */
[----:B--2---:R-:W-:-:S13]  /*01e0*/  ISETP.NE.AND P0, PT, R2, 0x1, PT ;  /* 0x000000010200780c */ /* 0x004fda0003f05270 */
[----:B------:R-:W-:Y:S05]  /*01f0*/  @P0 BRA `(.L_x_0) ;  /* 0x00000000006c0947 */ /* 0x000fea0003800000 */
[----:B------:R-:W0:Y:S01]  /*0200*/  LDC.64 R4, c[0x0][0x388] ;  /* 0x0000e200ff047b82 */ /* 0x000e220000000a00 */
[----:B------:R-:W-:Y:S01]  /*0210*/  IADD3 R3, PT, PT, R9, R8, -R0 ;  /* 0x0000000809037210 */ /* 0x000fe20007ffe800 */
[----:B------:R-:W-:-:S04]  /*0220*/  VIADD R7, R7, 0xffffffff ;  /* 0xffffffff07077836 */ /* 0x000fc80000000000 */
[----:B0-----:R-:W-:-:S04]  /*0230*/  IMAD.WIDE R2, R3, 0x4, R4 ;  /* 0x0000000403027825 */ /* 0x001fc800078e0204 */
[----:B------:R-:W-:Y:S01]  /*0240*/  IMAD.WIDE R4, R7, 0x4, R4 ;  /* 0x0000000407047825 */ /* 0x000fe200078e0204 */
[----:B------:R-:W2:Y:S04]  /*0250*/  LDG.E R11, desc[UR4][R2.64] ;  /* 0x00000004020b7981 */ /* 0x000ea8000c1e1900 */
[----:B------:R-:W2:Y:S04]  /*0260*/  LDG.E R6, desc[UR4][R2.64+-0x4] ;  /* 0xfffffc0402067981 */ /* 0x000ea8000c1e1900 */
[----:B------:R-:W3:Y:S01]  /*0270*/  LDG.E R9, desc[UR4][R4.64] ;  /* 0x0000000404097981 */ /* 0x000ee2000c1e1900 */
[----:B--2---:R-:W-:-:S04]  /*0280*/  VIMNMX R0, PT, PT, R11, R6, PT ;  /* 0x000000060b007248 */ /* 0x004fc80003fe0100 */
[----:B---3--:R-:W-:-:S13]  /*0290*/  ISETP.GE.AND P0, PT, R0, R9, PT ;  /* 0x000000090000720c */ /* 0x008fda0003f06270 */
[----:B------:R-:W-:Y:S01]  /*02a0*/  @P0 VIADD R7, R9, 0x1 ;  /* 0x0000000109070836 */ /* 0x000fe20000000000 */
[----:B------:R-:W-:Y:S05]  /*02b0*/  @P0 WARPSYNC.ALL ;  /* 0x0000000000000948 */ /* 0x000fea0003800000 */
[----:B------:R0:W-:Y:S01]  /*02c0*/  @P0 STG.E desc[UR4][R4.64+0x4], R7 ;  /* 0x0000040704000986 */ /* 0x0001e2000c101904 */
[----:B------:R-:W-:Y:S06]  /*02d0*/  @P0 BAR.SYNC.DEFER_BLOCKING 0x0 ;  /* 0x0000000000000b1d */ /* 0x000fec0000010000 */
[----:B------:R-:W-:Y:S05]  /*02e0*/  @P0 EXIT ;  /* 0x000000000000094d */ /* 0x000fea0003800000 */
[----:B------:R-:W-:-:S04]  /*02f0*/  VIMNMX R0, PT, PT, R9, R6, PT ;  /* 0x0000000609007248 */ /* 0x000fc80003fe0100 */
[----:B------:R-:W-:-:S13]  /*0300*/  ISETP.GE.AND P0, PT, R0, R11, PT ;  /* 0x0000000b0000720c */ /* 0x000fda0003f06270 */
[----:B------:R-:W-:Y:S01]  /*0310*/  @P0 VIADD R3, R11, 0x1 ;  /* 0x000000010b030836 */ /* 0x000fe20000000000 */
[----:B------:R-:W-:Y:S05]  /*0320*/  @P0 WARPSYNC.ALL ;  /* 0x0000000000000948 */ /* 0x000fea0003800000 */
[----:B------:R1:W-:Y:S01]  /*0330*/  @P0 STG.E desc[UR4][R4.64+0x4], R3 ;  /* 0x0000040304000986 */ /* 0x0003e2000c101904 */
[----:B------:R-:W-:Y:S06]  /*0340*/  @P0 BAR.SYNC.DEFER_BLOCKING 0x0 ;  /* 0x0000000000000b1d */ /* 0x000fec0000010000 */
[----:B------:R-:W-:Y:S05]  /*0350*/  @P0 EXIT ;  /* 0x000000000000094d */ /* 0x000fea0003800000 */
[----:B-1----:R-:W-:Y:S01]  /*0360*/  VIADD R3, R6, 0x1 ;  /* 0x0000000106037836 */ /* 0x002fe20000000000 */
[----:B------:R-:W-:Y:S05]  /*0370*/  WARPSYNC.ALL ;  /* 0x0000000000007948 */ /* 0x000fea0003800000 */
[----:B------:R-:W-:Y:S01]  /*0380*/  STG.E desc[UR4][R4.64+0x4], R3 ;  /* 0x0000040304007986 */ /* 0x000fe2000c101904 */
[----:B------:R-:W-:Y:S06]  /*0390*/  BAR.SYNC.DEFER_BLOCKING 0x0 ;  /* 0x0000000000007b1d */ /* 0x000fec0000010000 */
[----:B------:R-:W-:Y:S05]  /*03a0*/  EXIT ;  /* 0x000000000000794d */ /* 0x000fea0003800000 */
.L_x_0:
[----:B------:R-:W0:Y:S02]  /*03b0*/  LDC.64 R2, c[0x0][0x388] ;  /* 0x0000e200ff027b82 */ /* 0x000e240000000a00 */
[----:B0-----:R-:W-:-:S05]  /*03c0*/  IMAD.WIDE R2, R7, 0x4, R2 ;  /* 0x0000000407027825 */ /* 0x001fca00078e0202 */
[----:B------:R-:W-:Y:S01]  /*03d0*/  STG.E desc[UR4][R2.64], RZ ;  /* 0x000000ff02007986 */ /* 0x000fe2000c101904 */
[----:B------:R-:W-:Y:S05]  /*03e0*/  EXIT ;  /* 0x000000000000794d */ /* 0x000fea0003800000 */
.L_x_1:
[----:B------:R-:W-:-:S00]  /*03f0*/  BRA `(.L_x_1) ;  /* 0xfffffffc00fc7947 */ /* 0x000fc0000383ffff */
[----:B------:R-:W-:-:S00]  /*0400*/  NOP ;  /* 0x0000000000007918 */ /* 0x000fc00000000000 */
[----:B------:R-:W-:-:S00]  /*0410*/  NOP ;  /* 0x0000000000007918 */ /* 0x000fc00000000000 */
[----:B------:R-:W-:-:S00]  /*0420*/  NOP ;  /* 0x0000000000007918 */ /* 0x000fc00000000000 */
[----:B------:R-:W-:-:S00]  /*0430*/  NOP ;  /* 0x0000000000007918 */ /* 0x000fc00000000000 */
[----:B------:R-:W-:-:S00]  /*0440*/  NOP ;  /* 0x0000000000007918 */ /* 0x000fc00000000000 */
[----:B------:R-:W-:-:S00]  /*0450*/  NOP ;  /* 0x0000000000007918 */ /* 0x000fc00000000000 */
[----:B------:R-:W-:-:S00]  /*0460*/  NOP ;  /* 0x0000000000007918 */ /* 0x000fc00000000000 */
[----:B------:R-:W-:-:S00]  /*0470*/  NOP ;  /* 0x0000000000007918 */ /* 0x000fc00000000000 */
.L_x_2:


//--------------------- .nv.shared.reserved.0     --------------------------
	.section	.nv.shared.reserved.0,"aw",@nobits
	.weak		__nv_reservedSMEM_offset_0_alias
	.size		__nv_reservedSMEM_offset_0_alias, 0, 64
	.other		__nv_reservedSMEM_offset_0_alias,@"STO_CUDA_RESERVED_SHARED STV_DEFAULT"
__nv_reservedSMEM_offset_0_alias:
	.zero		0
	.zero		64


//--------------------- .nv.constant0._Z13MaxSizeSubMatPiS_S_S_S_ --------------------------
	.section	.nv.constant0._Z13MaxSizeSubMatPiS_S_S_S_,"a",@progbits
	.sectionflags	@""
	.align	4
.nv.constant0._Z13MaxSizeSubMatPiS_S_S_S_:
	.zero		936


//--------------------- SYMBOLS --------------------------

	.type		.nv.reservedSmem.offset0,@object
	.size		.nv.reservedSmem.offset0,0x4
